//
// Generated by NVIDIA NVVM Compiler
//
// Compiler Build ID: CL-36424714
// Cuda compilation tools, release 13.0, V13.0.88
// Based on NVVM 20.0.0
//

.version 9.0
.target sm_100
.address_size 64

	// .globl	_Z10vector_addPf

.visible .entry _Z10vector_addPf(
	.param .u64 .ptr .align 1 _Z10vector_addPf_param_0
)
{
	.reg .pred 	%p<3>;
	.reg .b32 	%r<13>;
	.reg .b32 	%f<4>;
	.reg .b64 	%rd<7>;

	ld.param.u64 	%rd2, [_Z10vector_addPf_param_0];
	cvta.to.global.u64 	%rd1, %rd2;
	mov.u32 	%r1, %tid.x;
	mov.u32 	%r11, %ntid.x;
	shl.b32 	%r3, %r1, 1;
	mov.b32 	%r12, 1;
$L__BB0_1:
	setp.ge.u32 	%p1, %r1, %r11;
	@%p1 bra 	$L__BB0_3;
	mul.lo.s32 	%r9, %r3, %r12;
	add.s32 	%r10, %r9, %r12;
	mul.wide.s32 	%rd3, %r10, 4;
	add.s64 	%rd4, %rd1, %rd3;
	ld.global.f32 	%f1, [%rd4];
	mul.wide.s32 	%rd5, %r9, 4;
	add.s64 	%rd6, %rd1, %rd5;
	ld.global.f32 	%f2, [%rd6];
	add.f32 	%f3, %f1, %f2;
	st.global.f32 	[%rd6], %f3;
	bar.sync 	0;
$L__BB0_3:
	shl.b32 	%r12, %r12, 1;
	shr.u32 	%r7, %r11, 1;
	setp.gt.u32 	%p2, %r11, 1;
	mov.u32 	%r11, %r7;
	@%p2 bra 	$L__BB0_1;
	ret;

}


// ===== COMPILED SASS (sm_100) =====

	.target	sm_100

	.elftype	@"ET_EXEC"


//--------------------- .note.nv.tkinfo           --------------------------
	.section	.note.nv.tkinfo,"",@"SHT_NOTE"
	.sectionflags	@"SHF_NOTE_NV_TKINFO"
	.tkinfo
        /*0018*/ 	.word	0x00000002
        /*0030*/ 	.string	""
        /*0030*/ 	.string	"ptxas"
        /*0030*/ 	.string	"Cuda compilation tools, release 13.0, V13.0.88"
        /*0030*/ 	.string	"Build cuda_13.0.r13.0/compiler.36424714_0"
        /*0030*/ 	.string	"-arch sm_100 -m 64 "



//--------------------- .note.nv.cuinfo           --------------------------
	.section	.note.nv.cuinfo,"",@"SHT_NOTE"
	.sectionflags	@"SHF_NOTE_NV_CUINFO"
        /*0018*/ 	.short	0x0002
        /*001a*/ 	.short	0x0064
        /*001c*/ 	.short	0x0082
	.zero		2


//--------------------- .nv.info                  --------------------------
	.section	.nv.info,"",@"SHT_CUDA_INFO"
	.align	4


	//----- nvinfo : EIATTR_REGCOUNT
	.align		4
        /*0000*/ 	.byte	0x04, 0x2f
        /*0002*/ 	.short	(.L_1 - .L_0)
	.align		4
.L_0:
        /*0004*/ 	.word	index@(_Z10vector_addPf)
        /*0008*/ 	.word	0x00000010


	//----- nvinfo : EIATTR_FRAME_SIZE
	.align		4
.L_1:
        /*000c*/ 	.byte	0x04, 0x11
        /*000e*/ 	.short	(.L_3 - .L_2)
	.align		4
.L_2:
        /*0010*/ 	.word	index@(_Z10vector_addPf)
        /*0014*/ 	.word	0x00000000


	//----- nvinfo : EIATTR_MIN_STACK_SIZE
	.align		4
.L_3:
        /*0018*/ 	.byte	0x04, 0x12
        /*001a*/ 	.short	(.L_5 - .L_4)
	.align		4
.L_4:
        /*001c*/ 	.word	index@(_Z10vector_addPf)
        /*0020*/ 	.word	0x00000000
.L_5:


//--------------------- .nv.compat                --------------------------
	.section	.nv.compat,"",@"SHT_CUDA_COMPAT_INFO"
	.align	4
        /*0000*/ 	.byte	0x02, 0x09, 0x00, 0x00, 0x02, 0x02, 0x01, 0x00, 0x02, 0x05, 0x05, 0x00, 0x03, 0x07, 0x01, 0x01
        /*0010*/ 	.byte	0x02, 0x03, 0x00, 0x00, 0x02, 0x06, 0x01, 0x00, 0x04, 0x0b, 0x08, 0x00, 0x09, 0x00, 0x00, 0x00
        /*0020*/ 	.byte	0x00, 0x00, 0x00, 0x00


//--------------------- .nv.info._Z10vector_addPf --------------------------
	.section	.nv.info._Z10vector_addPf,"",@"SHT_CUDA_INFO"
	.sectionflags	@""
	.align	4


	//----- nvinfo : EIATTR_CUDA_API_VERSION
	.align		4
        /*0000*/ 	.byte	0x04, 0x37
        /*0002*/ 	.short	(.L_7 - .L_6)
.L_6:
        /*0004*/ 	.word	0x00000082


	//----- nvinfo : EIATTR_KPARAM_INFO
	.align		4
.L_7:
        /*0008*/ 	.byte	0x04, 0x17
        /*000a*/ 	.short	(.L_9 - .L_8)
.L_8:
        /*000c*/ 	.word	0x00000000
        /*0010*/ 	.short	0x0000
        /*0012*/ 	.short	0x0000
        /*0014*/ 	.byte	0x00, 0xf5, 0x21, 0x00


	//----- nvinfo : EIATTR_SPARSE_MMA_MASK
	.align		4
.L_9:
        /*0018*/ 	.byte	0x03, 0x50
        /*001a*/ 	.short	0x0000


	//----- nvinfo : EIATTR_MAXREG_COUNT
	.align		4
        /*001c*/ 	.byte	0x03, 0x1b
        /*001e*/ 	.short	0x00ff


	//----- nvinfo : EIATTR_NUM_BARRIERS
	.align		4
        /*0020*/ 	.byte	0x02, 0x4c
        /*0022*/ 	.byte	0x01
	.zero		1


	//----- nvinfo : EIATTR_MERCURY_ISA_VERSION
	.align		4
        /*0024*/ 	.byte	0x03, 0x5f
        /*0026*/ 	.short	0x0101


	//----- nvinfo : EIATTR_VRC_CTA_INIT_COUNT
	.align		4
        /*0028*/ 	.byte	0x02, 0x4a
	.zero		1
	.zero		1


	//----- nvinfo : EIATTR_EXIT_INSTR_OFFSETS
	.align		4
        /*002c*/ 	.byte	0x04, 0x1c
        /*002e*/ 	.short	(.L_11 - .L_10)


	//   ....[0]....
.L_10:
        /*0030*/ 	.word	0x00000190


	//----- nvinfo : EIATTR_CRS_STACK_SIZE
	.align		4
.L_11:
        /*0034*/ 	.byte	0x04, 0x1e
        /*0036*/ 	.short	(.L_13 - .L_12)
.L_12:
        /*0038*/ 	.word	0x00000000


	//----- nvinfo : EIATTR_CBANK_PARAM_SIZE
	.align		4
.L_13:
        /*003c*/ 	.byte	0x03, 0x19
        /*003e*/ 	.short	0x0008


	//----- nvinfo : EIATTR_PARAM_CBANK
	.align		4
        /*0040*/ 	.byte	0x04, 0x0a
        /*0042*/ 	.short	(.L_15 - .L_14)
	.align		4
.L_14:
        /*0044*/ 	.word	index@(.nv.constant0._Z10vector_addPf)
        /*0048*/ 	.short	0x0380
        /*004a*/ 	.short	0x0008


	//----- nvinfo : EIATTR_SW_WAR
	.align		4
.L_15:
        /*004c*/ 	.byte	0x04, 0x36
        /*004e*/ 	.short	(.L_17 - .L_16)
.L_16:
        /*0050*/ 	.word	0x00000008
.L_17:


//--------------------- .nv.callgraph             --------------------------
	.section	.nv.callgraph,"",@"SHT_CUDA_CALLGRAPH"
	.align	4
	.sectionentsize	8
	.align		4
        /*0000*/ 	.word	0x00000000
	.align		4
        /*0004*/ 	.word	0xffffffff
	.align		4
        /*0008*/ 	.word	0x00000000
	.align		4
        /*000c*/ 	.word	0xfffffffe
	.align		4
        /*0010*/ 	.word	0x00000000
	.align		4
        /*0014*/ 	.word	0xfffffffd
	.align		4
        /*0018*/ 	.word	0x00000000
	.align		4
        /*001c*/ 	.word	0xfffffffc


//--------------------- .text._Z10vector_addPf    --------------------------
	.section	.text._Z10vector_addPf,"ax",@progbits
	.align	128
        .global         _Z10vector_addPf
        .type           _Z10vector_addPf,@function
        .size           _Z10vector_addPf,(.L_x_3 - _Z10vector_addPf)
        .other          _Z10vector_addPf,@"STO_CUDA_ENTRY STV_DEFAULT"
_Z10vector_addPf:
.text._Z10vector_addPf:
[----:B------:R-:W-:Y:S01]  /*0000*/  LDC R1, c[0x0][0x37c] ;  /* 0x0000df00ff017b82 */ /* 0x000fe20000000800 */
[----:B------:R-:W0:Y:S07]  /*0010*/  S2R R13, SR_TID.X ;  /* 0x00000000000d7919 */ /* 0x000e2e0000002100 */
[----:B------:R-:W1:Y:S01]  /*0020*/  LDC.64 R6, c[0x0][0x380] ;  /* 0x0000e000ff067b82 */ /* 0x000e620000000a00 */
[----:B------:R-:W2:Y:S01]  /*0030*/  LDCU UR6, c[0x0][0x360] ;  /* 0x00006c00ff0677ac */ /* 0x000ea20008000800 */
[----:B------:R-:W-:Y:S01]  /*0040*/  HFMA2 R9, -RZ, RZ, 0, 5.9604644775390625e-08 ;  /* 0x00000001ff097431 */ /* 0x000fe200000001ff */
[----:B------:R-:W3:Y:S01]  /*0050*/  LDCU.64 UR4, c[0x0][0x358] ;  /* 0x00006b00ff0477ac */ /* 0x000ee20008000a00 */
[----:B--2---:R-:W-:-:S02]  /*0060*/  MOV R2, UR6 ;  /* 0x0000000600027c02 */ /* 0x004fc40008000f00 */
[----:B0--3--:R-:W-:-:S07]  /*0070*/  SHF.L.U32 R0, R13, 0x1, RZ ;  /* 0x000000010d007819 */ /* 0x009fce00000006ff */
.L_x_1:
[----:B------:R-:W-:Y:S02]  /*0080*/  ISETP.GE.U32.AND P0, PT, R13, R2, PT ;  /* 0x000000020d00720c */ /* 0x000fe40003f06070 */
[----:B------:R-:W-:Y:S02]  /*0090*/  ISETP.GT.U32.AND P1, PT, R2, 0x1, PT ;  /* 0x000000010200780c */ /* 0x000fe40003f24070 */
[----:B------:R-:W-:-:S09]  /*00a0*/  SHF.R.U32.HI R8, RZ, 0x1, R2 ;  /* 0x00000001ff087819 */ /* 0x000fd20000011602 */
[----:B0-----:R-:W-:Y:S05]  /*00b0*/  @P0 BRA `(.L_x_0) ;  /* 0x0000000000280947 */ /* 0x001fea0003800000 */
[----:B------:R-:W-:-:S04]  /*00c0*/  IMAD R4, R0, R9, RZ ;  /* 0x0000000900047224 */ /* 0x000fc800078e02ff */
[C---:B------:R-:W-:Y:S02]  /*00d0*/  IMAD.IADD R3, R4.reuse, 0x1, R9 ;  /* 0x0000000104037824 */ /* 0x040fe400078e0209 */
[----:B-1----:R-:W-:-:S04]  /*00e0*/  IMAD.WIDE R4, R4, 0x4, R6 ;  /* 0x0000000404047825 */ /* 0x002fc800078e0206 */
[----:B------:R-:W-:Y:S01]  /*00f0*/  IMAD.WIDE R2, R3, 0x4, R6 ;  /* 0x0000000403027825 */ /* 0x000fe200078e0206 */
[----:B------:R-:W2:Y:S05]  /*0100*/  LDG.E R11, desc[UR4][R4.64] ;  /* 0x00000004040b7981 */ /* 0x000eaa000c1e1900 */
[----:B------:R-:W2:Y:S01]  /*0110*/  LDG.E R2, desc[UR4][R2.64] ;  /* 0x0000000402027981 */ /* 0x000ea2000c1e1900 */
[----:B------:R-:W-:Y:S05]  /*0120*/  WARPSYNC.ALL ;  /* 0x0000000000007948 */ /* 0x000fea0003800000 */
[----:B--2---:R-:W-:-:S05]  /*0130*/  FADD R11, R2, R11 ;  /* 0x0000000b020b7221 */ /* 0x004fca0000000000 */
[----:B------:R0:W-:Y:S01]  /*0140*/  STG.E desc[UR4][R4.64], R11 ;  /* 0x0000000b04007986 */ /* 0x0001e2000c101904 */
[----:B------:R-:W-:Y:S06]  /*0150*/  BAR.SYNC.DEFER_BLOCKING 0x0 ;  /* 0x0000000000007b1d */ /* 0x000fec0000010000 */
.L_x_0:
[----:B------:R-:W-:Y:S01]  /*0160*/  MOV R2, R8 ;  /* 0x0000000800027202 */ /* 0x000fe20000000f00 */
[----:B------:R-:W-:Y:S01]  /*0170*/  IMAD.SHL.U32 R9, R9, 0x2, RZ ;  /* 0x0000000209097824 */ /* 0x000fe200078e00ff */
[----:B------:R-:W-:Y:S06]  /*0180*/  @P1 BRA `(.L_x_1) ;  /* 0xfffffffc00bc1947 */ /* 0x000fec000383ffff */
[----:B------:R-:W-:Y:S05]  /*0190*/  EXIT ;  /* 0x000000000000794d */ /* 0x000fea0003800000 */
.L_x_2:
[----:B------:R-:W-:-:S00]  /*01a0*/  BRA `(.L_x_2) ;  /* 0xfffffffc00fc7947 */ /* 0x000fc0000383ffff */
[----:B------:R-:W-:-:S00]  /*01b0*/  NOP ;  /* 0x0000000000007918 */ /* 0x000fc00000000000 */
        /* <DEDUP_REMOVED lines=12> */
.L_x_3:


//--------------------- .nv.shared.reserved.0     --------------------------
	.section	.nv.shared.reserved.0,"aw",@nobits
	.weak		__nv_reservedSMEM_offset_0_alias
	.size		__nv_reservedSMEM_offset_0_alias, 0, 64
	.other		__nv_reservedSMEM_offset_0_alias,@"STO_CUDA_RESERVED_SHARED STV_DEFAULT"
__nv_reservedSMEM_offset_0_alias:
	.zero		0
	.zero		64


//--------------------- .nv.constant0._Z10vector_addPf --------------------------
	.section	.nv.constant0._Z10vector_addPf,"a",@progbits
	.sectionflags	@""
	.align	4
.nv.constant0._Z10vector_addPf:
	.zero		904


//--------------------- SYMBOLS --------------------------

	.type		.nv.reservedSmem.offset0,@object
	.size		.nv.reservedSmem.offset0,0x4
